//
// Generated by NVIDIA NVVM Compiler
//
// Compiler Build ID: CL-36424714
// Cuda compilation tools, release 13.0, V13.0.88
// Based on NVVM 20.0.0
//

.version 9.0
.target sm_100
.address_size 64

	// .globl	_Z13matrix_mulGPUPiS_S_
// _ZZ19matrix_mulGPUSharedPiS_S_E2sA has been demoted
// _ZZ19matrix_mulGPUSharedPiS_S_E2sB has been demoted

.visible .entry _Z13matrix_mulGPUPiS_S_(
	.param .u64 .ptr .align 1 _Z13matrix_mulGPUPiS_S__param_0,
	.param .u64 .ptr .align 1 _Z13matrix_mulGPUPiS_S__param_1,
	.param .u64 .ptr .align 1 _Z13matrix_mulGPUPiS_S__param_2
)
{
	.reg .pred 	%p<5>;
	.reg .b32 	%r<68>;
	.reg .b64 	%rd<18>;

	ld.param.u64 	%rd5, [_Z13matrix_mulGPUPiS_S__param_0];
	ld.param.u64 	%rd6, [_Z13matrix_mulGPUPiS_S__param_1];
	ld.param.u64 	%rd7, [_Z13matrix_mulGPUPiS_S__param_2];
	mov.u32 	%r9, %ctaid.x;
	mov.u32 	%r10, %ntid.x;
	mov.u32 	%r11, %tid.x;
	mad.lo.s32 	%r1, %r9, %r10, %r11;
	mov.u32 	%r12, %ctaid.y;
	mov.u32 	%r13, %ntid.y;
	mov.u32 	%r14, %tid.y;
	mad.lo.s32 	%r2, %r12, %r13, %r14;
	setp.gt.u32 	%p1, %r2, 1439;
	setp.gt.s32 	%p2, %r1, 1439;
	or.pred  	%p3, %p1, %p2;
	@%p3 bra 	$L__BB0_4;
	mul.lo.s32 	%r16, %r2, 2560;
	mul.wide.u32 	%rd8, %r16, 4;
	cvta.to.global.u64 	%rd9, %rd5;
	add.s64 	%rd10, %rd8, %rd9;
	add.s64 	%rd17, %rd10, 32;
	cvta.to.global.u64 	%rd11, %rd6;
	add.s64 	%rd2, %rd11, 46080;
	mov.b32 	%r66, 0;
	mov.u32 	%r65, %r1;
	mov.u32 	%r67, %r66;
$L__BB0_2:
	mul.wide.s32 	%rd12, %r65, 4;
	add.s64 	%rd13, %rd2, %rd12;
	ld.global.u32 	%r17, [%rd17+-32];
	ld.global.u32 	%r18, [%rd13+-46080];
	mad.lo.s32 	%r19, %r18, %r17, %r67;
	ld.global.u32 	%r20, [%rd17+-28];
	ld.global.u32 	%r21, [%rd13+-40320];
	mad.lo.s32 	%r22, %r21, %r20, %r19;
	ld.global.u32 	%r23, [%rd17+-24];
	ld.global.u32 	%r24, [%rd13+-34560];
	mad.lo.s32 	%r25, %r24, %r23, %r22;
	ld.global.u32 	%r26, [%rd17+-20];
	ld.global.u32 	%r27, [%rd13+-28800];
	mad.lo.s32 	%r28, %r27, %r26, %r25;
	ld.global.u32 	%r29, [%rd17+-16];
	ld.global.u32 	%r30, [%rd13+-23040];
	mad.lo.s32 	%r31, %r30, %r29, %r28;
	ld.global.u32 	%r32, [%rd17+-12];
	ld.global.u32 	%r33, [%rd13+-17280];
	mad.lo.s32 	%r34, %r33, %r32, %r31;
	ld.global.u32 	%r35, [%rd17+-8];
	ld.global.u32 	%r36, [%rd13+-11520];
	mad.lo.s32 	%r37, %r36, %r35, %r34;
	ld.global.u32 	%r38, [%rd17+-4];
	ld.global.u32 	%r39, [%rd13+-5760];
	mad.lo.s32 	%r40, %r39, %r38, %r37;
	ld.global.u32 	%r41, [%rd17];
	ld.global.u32 	%r42, [%rd13];
	mad.lo.s32 	%r43, %r42, %r41, %r40;
	ld.global.u32 	%r44, [%rd17+4];
	ld.global.u32 	%r45, [%rd13+5760];
	mad.lo.s32 	%r46, %r45, %r44, %r43;
	ld.global.u32 	%r47, [%rd17+8];
	ld.global.u32 	%r48, [%rd13+11520];
	mad.lo.s32 	%r49, %r48, %r47, %r46;
	ld.global.u32 	%r50, [%rd17+12];
	ld.global.u32 	%r51, [%rd13+17280];
	mad.lo.s32 	%r52, %r51, %r50, %r49;
	ld.global.u32 	%r53, [%rd17+16];
	ld.global.u32 	%r54, [%rd13+23040];
	mad.lo.s32 	%r55, %r54, %r53, %r52;
	ld.global.u32 	%r56, [%rd17+20];
	ld.global.u32 	%r57, [%rd13+28800];
	mad.lo.s32 	%r58, %r57, %r56, %r55;
	ld.global.u32 	%r59, [%rd17+24];
	ld.global.u32 	%r60, [%rd13+34560];
	mad.lo.s32 	%r61, %r60, %r59, %r58;
	ld.global.u32 	%r62, [%rd17+28];
	ld.global.u32 	%r63, [%rd13+40320];
	mad.lo.s32 	%r67, %r63, %r62, %r61;
	add.s32 	%r66, %r66, 16;
	add.s64 	%rd17, %rd17, 64;
	add.s32 	%r65, %r65, 23040;
	setp.ne.s32 	%p4, %r66, 2560;
	@%p4 bra 	$L__BB0_2;
	mad.lo.s32 	%r64, %r2, 1440, %r1;
	cvta.to.global.u64 	%rd14, %rd7;
	mul.wide.s32 	%rd15, %r64, 4;
	add.s64 	%rd16, %rd14, %rd15;
	st.global.u32 	[%rd16], %r67;
$L__BB0_4:
	ret;

}
	// .globl	_Z19matrix_mulGPUSharedPiS_S_
.visible .entry _Z19matrix_mulGPUSharedPiS_S_(
	.param .u64 .ptr .align 1 _Z19matrix_mulGPUSharedPiS_S__param_0,
	.param .u64 .ptr .align 1 _Z19matrix_mulGPUSharedPiS_S__param_1,
	.param .u64 .ptr .align 1 _Z19matrix_mulGPUSharedPiS_S__param_2
)
{
	.reg .pred 	%p<11>;
	.reg .b32 	%r<144>;
	.reg .b64 	%rd<13>;
	// demoted variable
	.shared .align 4 .b8 _ZZ19matrix_mulGPUSharedPiS_S_E2sA[4096];
	// demoted variable
	.shared .align 4 .b8 _ZZ19matrix_mulGPUSharedPiS_S_E2sB[4096];
	ld.param.u64 	%rd4, [_Z19matrix_mulGPUSharedPiS_S__param_0];
	ld.param.u64 	%rd5, [_Z19matrix_mulGPUSharedPiS_S__param_1];
	ld.param.u64 	%rd3, [_Z19matrix_mulGPUSharedPiS_S__param_2];
	cvta.to.global.u64 	%rd1, %rd5;
	cvta.to.global.u64 	%rd2, %rd4;
	mov.u32 	%r28, %ntid.y;
	mov.u32 	%r29, %ctaid.y;
	mov.u32 	%r137, %tid.y;
	mad.lo.s32 	%r2, %r28, %r29, %r137;
	mov.u32 	%r30, %ntid.x;
	mov.u32 	%r31, %ctaid.x;
	mov.u32 	%r32, %tid.x;
	mad.lo.s32 	%r3, %r30, %r31, %r32;
	shl.b32 	%r33, %r137, 7;
	mov.u32 	%r34, _ZZ19matrix_mulGPUSharedPiS_S_E2sA;
	add.s32 	%r4, %r34, %r33;
	shl.b32 	%r35, %r32, 2;
	add.s32 	%r5, %r4, %r35;
	mov.u32 	%r36, _ZZ19matrix_mulGPUSharedPiS_S_E2sB;
	add.s32 	%r9, %r36, %r35;
	add.s32 	%r6, %r9, %r33;
	sub.s32 	%r7, 2560, %r32;
	mad.lo.s32 	%r136, %r2, 2560, %r32;
	mad.lo.s32 	%r138, %r137, 1440, %r3;
	mov.b32 	%r139, 0;
	mov.u32 	%r140, %r139;
	mov.u32 	%r141, %r139;
$L__BB1_1:
	setp.gt.u32 	%p1, %r2, 1439;
	setp.ge.u32 	%p2, %r139, %r7;
	mov.b32 	%r142, 0;
	or.pred  	%p3, %p1, %p2;
	@%p3 bra 	$L__BB1_3;
	mul.wide.u32 	%rd6, %r136, 4;
	add.s64 	%rd7, %rd2, %rd6;
	ld.global.u32 	%r142, [%rd7];
$L__BB1_3:
	setp.gt.s32 	%p4, %r3, 1439;
	st.shared.u32 	[%r5], %r142;
	setp.gt.u32 	%p5, %r137, 2559;
	mov.b32 	%r143, 0;
	or.pred  	%p6, %p4, %p5;
	@%p6 bra 	$L__BB1_5;
	mul.wide.u32 	%rd8, %r138, 4;
	add.s64 	%rd9, %rd1, %rd8;
	ld.global.u32 	%r143, [%rd9];
$L__BB1_5:
	st.shared.u32 	[%r6], %r143;
	bar.sync 	0;
	ld.shared.u32 	%r40, [%r4];
	ld.shared.u32 	%r41, [%r9];
	mad.lo.s32 	%r42, %r41, %r40, %r141;
	ld.shared.u32 	%r43, [%r4+4];
	ld.shared.u32 	%r44, [%r9+128];
	mad.lo.s32 	%r45, %r44, %r43, %r42;
	ld.shared.u32 	%r46, [%r4+8];
	ld.shared.u32 	%r47, [%r9+256];
	mad.lo.s32 	%r48, %r47, %r46, %r45;
	ld.shared.u32 	%r49, [%r4+12];
	ld.shared.u32 	%r50, [%r9+384];
	mad.lo.s32 	%r51, %r50, %r49, %r48;
	ld.shared.u32 	%r52, [%r4+16];
	ld.shared.u32 	%r53, [%r9+512];
	mad.lo.s32 	%r54, %r53, %r52, %r51;
	ld.shared.u32 	%r55, [%r4+20];
	ld.shared.u32 	%r56, [%r9+640];
	mad.lo.s32 	%r57, %r56, %r55, %r54;
	ld.shared.u32 	%r58, [%r4+24];
	ld.shared.u32 	%r59, [%r9+768];
	mad.lo.s32 	%r60, %r59, %r58, %r57;
	ld.shared.u32 	%r61, [%r4+28];
	ld.shared.u32 	%r62, [%r9+896];
	mad.lo.s32 	%r63, %r62, %r61, %r60;
	ld.shared.u32 	%r64, [%r4+32];
	ld.shared.u32 	%r65, [%r9+1024];
	mad.lo.s32 	%r66, %r65, %r64, %r63;
	ld.shared.u32 	%r67, [%r4+36];
	ld.shared.u32 	%r68, [%r9+1152];
	mad.lo.s32 	%r69, %r68, %r67, %r66;
	ld.shared.u32 	%r70, [%r4+40];
	ld.shared.u32 	%r71, [%r9+1280];
	mad.lo.s32 	%r72, %r71, %r70, %r69;
	ld.shared.u32 	%r73, [%r4+44];
	ld.shared.u32 	%r74, [%r9+1408];
	mad.lo.s32 	%r75, %r74, %r73, %r72;
	ld.shared.u32 	%r76, [%r4+48];
	ld.shared.u32 	%r77, [%r9+1536];
	mad.lo.s32 	%r78, %r77, %r76, %r75;
	ld.shared.u32 	%r79, [%r4+52];
	ld.shared.u32 	%r80, [%r9+1664];
	mad.lo.s32 	%r81, %r80, %r79, %r78;
	ld.shared.u32 	%r82, [%r4+56];
	ld.shared.u32 	%r83, [%r9+1792];
	mad.lo.s32 	%r84, %r83, %r82, %r81;
	ld.shared.u32 	%r85, [%r4+60];
	ld.shared.u32 	%r86, [%r9+1920];
	mad.lo.s32 	%r87, %r86, %r85, %r84;
	ld.shared.u32 	%r88, [%r4+64];
	ld.shared.u32 	%r89, [%r9+2048];
	mad.lo.s32 	%r90, %r89, %r88, %r87;
	ld.shared.u32 	%r91, [%r4+68];
	ld.shared.u32 	%r92, [%r9+2176];
	mad.lo.s32 	%r93, %r92, %r91, %r90;
	ld.shared.u32 	%r94, [%r4+72];
	ld.shared.u32 	%r95, [%r9+2304];
	mad.lo.s32 	%r96, %r95, %r94, %r93;
	ld.shared.u32 	%r97, [%r4+76];
	ld.shared.u32 	%r98, [%r9+2432];
	mad.lo.s32 	%r99, %r98, %r97, %r96;
	ld.shared.u32 	%r100, [%r4+80];
	ld.shared.u32 	%r101, [%r9+2560];
	mad.lo.s32 	%r102, %r101, %r100, %r99;
	ld.shared.u32 	%r103, [%r4+84];
	ld.shared.u32 	%r104, [%r9+2688];
	mad.lo.s32 	%r105, %r104, %r103, %r102;
	ld.shared.u32 	%r106, [%r4+88];
	ld.shared.u32 	%r107, [%r9+2816];
	mad.lo.s32 	%r108, %r107, %r106, %r105;
	ld.shared.u32 	%r109, [%r4+92];
	ld.shared.u32 	%r110, [%r9+2944];
	mad.lo.s32 	%r111, %r110, %r109, %r108;
	ld.shared.u32 	%r112, [%r4+96];
	ld.shared.u32 	%r113, [%r9+3072];
	mad.lo.s32 	%r114, %r113, %r112, %r111;
	ld.shared.u32 	%r115, [%r4+100];
	ld.shared.u32 	%r116, [%r9+3200];
	mad.lo.s32 	%r117, %r116, %r115, %r114;
	ld.shared.u32 	%r118, [%r4+104];
	ld.shared.u32 	%r119, [%r9+3328];
	mad.lo.s32 	%r120, %r119, %r118, %r117;
	ld.shared.u32 	%r121, [%r4+108];
	ld.shared.u32 	%r122, [%r9+3456];
	mad.lo.s32 	%r123, %r122, %r121, %r120;
	ld.shared.u32 	%r124, [%r4+112];
	ld.shared.u32 	%r125, [%r9+3584];
	mad.lo.s32 	%r126, %r125, %r124, %r123;
	ld.shared.u32 	%r127, [%r4+116];
	ld.shared.u32 	%r128, [%r9+3712];
	mad.lo.s32 	%r129, %r128, %r127, %r126;
	ld.shared.u32 	%r130, [%r4+120];
	ld.shared.u32 	%r131, [%r9+3840];
	mad.lo.s32 	%r132, %r131, %r130, %r129;
	ld.shared.u32 	%r133, [%r4+124];
	ld.shared.u32 	%r134, [%r9+3968];
	mad.lo.s32 	%r141, %r134, %r133, %r132;
	add.s32 	%r140, %r140, 1;
	add.s32 	%r139, %r139, 32;
	add.s32 	%r138, %r138, 46080;
	add.s32 	%r137, %r137, 32;
	add.s32 	%r136, %r136, 32;
	setp.ne.s32 	%p7, %r140, 80;
	@%p7 bra 	$L__BB1_1;
	setp.gt.s32 	%p8, %r3, 1439;
	setp.gt.u32 	%p9, %r2, 1439;
	or.pred  	%p10, %p9, %p8;
	@%p10 bra 	$L__BB1_8;
	mad.lo.s32 	%r135, %r2, 1440, %r3;
	cvta.to.global.u64 	%rd10, %rd3;
	mul.wide.s32 	%rd11, %r135, 4;
	add.s64 	%rd12, %rd10, %rd11;
	st.global.u32 	[%rd12], %r141;
$L__BB1_8:
	ret;

}


// ===== COMPILED SASS (sm_100) =====

	.target	sm_100

	.elftype	@"ET_EXEC"


//--------------------- .note.nv.tkinfo           --------------------------
	.section	.note.nv.tkinfo,"",@"SHT_NOTE"
	.sectionflags	@"SHF_NOTE_NV_TKINFO"
	.tkinfo
        /*0018*/ 	.word	0x00000002
        /*0030*/ 	.string	""
        /*0030*/ 	.string	"ptxas"
        /*0030*/ 	.string	"Cuda compilation tools, release 13.0, V13.0.88"
        /*0030*/ 	.string	"Build cuda_13.0.r13.0/compiler.36424714_0"
        /*0030*/ 	.string	"-arch sm_100 -m 64 "



//--------------------- .note.nv.cuinfo           --------------------------
	.section	.note.nv.cuinfo,"",@"SHT_NOTE"
	.sectionflags	@"SHF_NOTE_NV_CUINFO"
        /*0018*/ 	.short	0x0002
        /*001a*/ 	.short	0x0064
        /*001c*/ 	.short	0x0082
	.zero		2


//--------------------- .nv.info                  --------------------------
	.section	.nv.info,"",@"SHT_CUDA_INFO"
	.align	4


	//----- nvinfo : EIATTR_REGCOUNT
	.align		4
        /*0000*/ 	.byte	0x04, 0x2f
        /*0002*/ 	.short	(.L_1 - .L_0)
	.align		4
.L_0:
        /*0004*/ 	.word	index@(_Z13matrix_mulGPUPiS_S_)
        /*0008*/ 	.word	0x0000001f


	//----- nvinfo : EIATTR_FRAME_SIZE
	.align		4
.L_1:
        /*000c*/ 	.byte	0x04, 0x11
        /*000e*/ 	.short	(.L_3 - .L_2)
	.align		4
.L_2:
        /*0010*/ 	.word	index@(_Z13matrix_mulGPUPiS_S_)
        /*0014*/ 	.word	0x00000000


	//----- nvinfo : EIATTR_REGCOUNT
	.align		4
.L_3:
        /*0018*/ 	.byte	0x04, 0x2f
        /*001a*/ 	.short	(.L_5 - .L_4)
	.align		4
.L_4:
        /*001c*/ 	.word	index@(_Z19matrix_mulGPUSharedPiS_S_)
        /*0020*/ 	.word	0x00000020


	//----- nvinfo : EIATTR_FRAME_SIZE
	.align		4
.L_5:
        /*0024*/ 	.byte	0x04, 0x11
        /*0026*/ 	.short	(.L_7 - .L_6)
	.align		4
.L_6:
        /*0028*/ 	.word	index@(_Z19matrix_mulGPUSharedPiS_S_)
        /*002c*/ 	.word	0x00000000


	//----- nvinfo : EIATTR_MIN_STACK_SIZE
	.align		4
.L_7:
        /*0030*/ 	.byte	0x04, 0x12
        /*0032*/ 	.short	(.L_9 - .L_8)
	.align		4
.L_8:
        /*0034*/ 	.word	index@(_Z19matrix_mulGPUSharedPiS_S_)
        /*0038*/ 	.word	0x00000000


	//----- nvinfo : EIATTR_MIN_STACK_SIZE
	.align		4
.L_9:
        /*003c*/ 	.byte	0x04, 0x12
        /*003e*/ 	.short	(.L_11 - .L_10)
	.align		4
.L_10:
        /*0040*/ 	.word	index@(_Z13matrix_mulGPUPiS_S_)
        /*0044*/ 	.word	0x00000000
.L_11:


//--------------------- .nv.compat                --------------------------
	.section	.nv.compat,"",@"SHT_CUDA_COMPAT_INFO"
	.align	4
        /*0000*/ 	.byte	0x02, 0x09, 0x00, 0x00, 0x02, 0x02, 0x01, 0x00, 0x02, 0x05, 0x05, 0x00, 0x03, 0x07, 0x01, 0x01
        /*0010*/ 	.byte	0x02, 0x03, 0x00, 0x00, 0x02, 0x06, 0x01, 0x00, 0x04, 0x0b, 0x08, 0x00, 0x09, 0x00, 0x00, 0x00
        /*0020*/ 	.byte	0x00, 0x00, 0x00, 0x00


//--------------------- .nv.info._Z19matrix_mulGPUSharedPiS_S_ --------------------------
	.section	.nv.info._Z19matrix_mulGPUSharedPiS_S_,"",@"SHT_CUDA_INFO"
	.sectionflags	@""
	.align	4


	//----- nvinfo : EIATTR_CUDA_API_VERSION
	.align		4
        /*0000*/ 	.byte	0x04, 0x37
        /*0002*/ 	.short	(.L_13 - .L_12)
.L_12:
        /*0004*/ 	.word	0x00000082


	//----- nvinfo : EIATTR_KPARAM_INFO
	.align		4
.L_13:
        /*0008*/ 	.byte	0x04, 0x17
        /*000a*/ 	.short	(.L_15 - .L_14)
.L_14:
        /*000c*/ 	.word	0x00000000
        /*0010*/ 	.short	0x0002
        /*0012*/ 	.short	0x0010
        /*0014*/ 	.byte	0x00, 0xf5, 0x21, 0x00


	//----- nvinfo : EIATTR_KPARAM_INFO
	.align		4
.L_15:
        /*0018*/ 	.byte	0x04, 0x17
        /*001a*/ 	.short	(.L_17 - .L_16)
.L_16:
        /*001c*/ 	.word	0x00000000
        /*0020*/ 	.short	0x0001
        /*0022*/ 	.short	0x0008
        /*0024*/ 	.byte	0x00, 0xf5, 0x21, 0x00


	//----- nvinfo : EIATTR_KPARAM_INFO
	.align		4
.L_17:
        /*0028*/ 	.byte	0x04, 0x17
        /*002a*/ 	.short	(.L_19 - .L_18)
.L_18:
        /*002c*/ 	.word	0x00000000
        /*0030*/ 	.short	0x0000
        /*0032*/ 	.short	0x0000
        /*0034*/ 	.byte	0x00, 0xf5, 0x21, 0x00


	//----- nvinfo : EIATTR_SPARSE_MMA_MASK
	.align		4
.L_19:
        /*0038*/ 	.byte	0x03, 0x50
        /*003a*/ 	.short	0x0000


	//----- nvinfo : EIATTR_MAXREG_COUNT
	.align		4
        /*003c*/ 	.byte	0x03, 0x1b
        /*003e*/ 	.short	0x00ff


	//----- nvinfo : EIATTR_NUM_BARRIERS
	.align		4
        /*0040*/ 	.byte	0x02, 0x4c
        /*0042*/ 	.byte	0x01
	.zero		1


	//----- nvinfo : EIATTR_MERCURY_ISA_VERSION
	.align		4
        /*0044*/ 	.byte	0x03, 0x5f
        /*0046*/ 	.short	0x0101


	//----- nvinfo : EIATTR_VRC_CTA_INIT_COUNT
	.align		4
        /*0048*/ 	.byte	0x02, 0x4a
	.zero		1
	.zero		1


	//----- nvinfo : EIATTR_EXIT_INSTR_OFFSETS
	.align		4
        /*004c*/ 	.byte	0x04, 0x1c
        /*004e*/ 	.short	(.L_21 - .L_20)


	//   ....[0]....
.L_20:
        /*0050*/ 	.word	0x00000790


	//   ....[1]....
        /*0054*/ 	.word	0x000007e0


	//----- nvinfo : EIATTR_CBANK_PARAM_SIZE
	.align		4
.L_21:
        /*0058*/ 	.byte	0x03, 0x19
        /*005a*/ 	.short	0x0018


	//----- nvinfo : EIATTR_PARAM_CBANK
	.align		4
        /*005c*/ 	.byte	0x04, 0x0a
        /*005e*/ 	.short	(.L_23 - .L_22)
	.align		4
.L_22:
        /*0060*/ 	.word	index@(.nv.constant0._Z19matrix_mulGPUSharedPiS_S_)
        /*0064*/ 	.short	0x0380
        /*0066*/ 	.short	0x0018


	//----- nvinfo : EIATTR_SW_WAR
	.align		4
.L_23:
        /*0068*/ 	.byte	0x04, 0x36
        /*006a*/ 	.short	(.L_25 - .L_24)
.L_24:
        /*006c*/ 	.word	0x00000008
.L_25:


//--------------------- .nv.info._Z13matrix_mulGPUPiS_S_ --------------------------
	.section	.nv.info._Z13matrix_mulGPUPiS_S_,"",@"SHT_CUDA_INFO"
	.sectionflags	@""
	.align	4


	//----- nvinfo : EIATTR_CUDA_API_VERSION
	.align		4
        /*0000*/ 	.byte	0x04, 0x37
        /*0002*/ 	.short	(.L_27 - .L_26)
.L_26:
        /*0004*/ 	.word	0x00000082


	//----- nvinfo : EIATTR_KPARAM_INFO
	.align		4
.L_27:
        /*0008*/ 	.byte	0x04, 0x17
        /*000a*/ 	.short	(.L_29 - .L_28)
.L_28:
        /*000c*/ 	.word	0x00000000
        /*0010*/ 	.short	0x0002
        /*0012*/ 	.short	0x0010
        /*0014*/ 	.byte	0x00, 0xf5, 0x21, 0x00


	//----- nvinfo : EIATTR_KPARAM_INFO
	.align		4
.L_29:
        /*0018*/ 	.byte	0x04, 0x17
        /*001a*/ 	.short	(.L_31 - .L_30)
.L_30:
        /*001c*/ 	.word	0x00000000
        /*0020*/ 	.short	0x0001
        /*0022*/ 	.short	0x0008
        /*0024*/ 	.byte	0x00, 0xf5, 0x21, 0x00


	//----- nvinfo : EIATTR_KPARAM_INFO
	.align		4
.L_31:
        /*0028*/ 	.byte	0x04, 0x17
        /*002a*/ 	.short	(.L_33 - .L_32)
.L_32:
        /*002c*/ 	.word	0x00000000
        /*0030*/ 	.short	0x0000
        /*0032*/ 	.short	0x0000
        /*0034*/ 	.byte	0x00, 0xf5, 0x21, 0x00


	//----- nvinfo : EIATTR_SPARSE_MMA_MASK
	.align		4
.L_33:
        /*0038*/ 	.byte	0x03, 0x50
        /*003a*/ 	.short	0x0000


	//----- nvinfo : EIATTR_MAXREG_COUNT
	.align		4
        /*003c*/ 	.byte	0x03, 0x1b
        /*003e*/ 	.short	0x00ff


	//----- nvinfo : EIATTR_MERCURY_ISA_VERSION
	.align		4
        /*0040*/ 	.byte	0x03, 0x5f
        /*0042*/ 	.short	0x0101


	//----- nvinfo : EIATTR_VRC_CTA_INIT_COUNT
	.align		4
        /*0044*/ 	.byte	0x02, 0x4a
	.zero		1
	.zero		1


	//----- nvinfo : EIATTR_EXIT_INSTR_OFFSETS
	.align		4
        /*0048*/ 	.byte	0x04, 0x1c
        /*004a*/ 	.short	(.L_35 - .L_34)


	//   ....[0]....
.L_34:
        /*004c*/ 	.word	0x000000b0


	//   ....[1]....
        /*0050*/ 	.word	0x00000550


	//----- nvinfo : EIATTR_CBANK_PARAM_SIZE
	.align		4
.L_35:
        /*0054*/ 	.byte	0x03, 0x19
        /*0056*/ 	.short	0x0018


	//----- nvinfo : EIATTR_PARAM_CBANK
	.align		4
        /*0058*/ 	.byte	0x04, 0x0a
        /*005a*/ 	.short	(.L_37 - .L_36)
	.align		4
.L_36:
        /*005c*/ 	.word	index@(.nv.constant0._Z13matrix_mulGPUPiS_S_)
        /*0060*/ 	.short	0x0380
        /*0062*/ 	.short	0x0018


	//----- nvinfo : EIATTR_SW_WAR
	.align		4
.L_37:
        /*0064*/ 	.byte	0x04, 0x36
        /*0066*/ 	.short	(.L_39 - .L_38)
.L_38:
        /*0068*/ 	.word	0x00000008
.L_39:


//--------------------- .nv.callgraph             --------------------------
	.section	.nv.callgraph,"",@"SHT_CUDA_CALLGRAPH"
	.align	4
	.sectionentsize	8
	.align		4
        /*0000*/ 	.word	0x00000000
	.align		4
        /*0004*/ 	.word	0xffffffff
	.align		4
        /*0008*/ 	.word	0x00000000
	.align		4
        /*000c*/ 	.word	0xfffffffe
	.align		4
        /*0010*/ 	.word	0x00000000
	.align		4
        /*0014*/ 	.word	0xfffffffd
	.align		4
        /*0018*/ 	.word	0x00000000
	.align		4
        /*001c*/ 	.word	0xfffffffc


//--------------------- .text._Z19matrix_mulGPUSharedPiS_S_ --------------------------
	.section	.text._Z19matrix_mulGPUSharedPiS_S_,"ax",@progbits
	.align	128
        .global         _Z19matrix_mulGPUSharedPiS_S_
        .type           _Z19matrix_mulGPUSharedPiS_S_,@function
        .size           _Z19matrix_mulGPUSharedPiS_S_,(.L_x_4 - _Z19matrix_mulGPUSharedPiS_S_)
        .other          _Z19matrix_mulGPUSharedPiS_S_,@"STO_CUDA_ENTRY STV_DEFAULT"
_Z19matrix_mulGPUSharedPiS_S_:
.text._Z19matrix_mulGPUSharedPiS_S_:
[----:B------:R-:W-:Y:S01]  /*0000*/  LDC R1, c[0x0][0x37c] ;  /* 0x0000df00ff017b82 */ /* 0x000fe20000000800 */
[----:B------:R-:W0:Y:S07]  /*0010*/  S2R R3, SR_CTAID.Y ;  /* 0x0000000000037919 */ /* 0x000e2e0000002600 */
[----:B------:R-:W1:Y:S01]  /*0020*/  S2UR UR6, SR_CgaCtaId ;  /* 0x00000000000679c3 */ /* 0x000e620000008800 */
[----:B------:R-:W0:Y:S01]  /*0030*/  LDCU UR7, c[0x0][0x364] ;  /* 0x00006c80ff0777ac */ /* 0x000e220008000800 */
[----:B------:R-:W-:Y:S01]  /*0040*/  HFMA2 R7, -RZ, RZ, 0, 0 ;  /* 0x00000000ff077431 */ /* 0x000fe200000001ff */
[----:B------:R-:W0:Y:S01]  /*0050*/  S2R R2, SR_TID.Y ;  /* 0x0000000000027919 */ /* 0x000e220000002200 */
[----:B------:R-:W2:Y:S01]  /*0060*/  LDCU UR10, c[0x0][0x360] ;  /* 0x00006c00ff0a77ac */ /* 0x000ea20008000800 */
[----:B------:R-:W3:Y:S01]  /*0070*/  S2R R5, SR_TID.X ;  /* 0x0000000000057919 */ /* 0x000ee20000002100 */
[----:B------:R-:W-:Y:S01]  /*0080*/  UMOV UR4, 0x400 ;  /* 0x0000040000047882 */ /* 0x000fe20000000000 */
[----:B------:R-:W4:Y:S01]  /*0090*/  LDCU.64 UR8, c[0x0][0x358] ;  /* 0x00006b00ff0877ac */ /* 0x000f220008000a00 */
[----:B------:R-:W2:Y:S01]  /*00a0*/  S2R R21, SR_CTAID.X ;  /* 0x0000000000157919 */ /* 0x000ea20000002500 */
[----:B------:R-:W-:-:S02]  /*00b0*/  UIADD3 UR5, UPT, UPT, UR4, 0x1000, URZ ;  /* 0x0000100004057890 */ /* 0x000fc4000fffe0ff */
[----:B-1----:R-:W-:Y:S02]  /*00c0*/  ULEA UR4, UR6, UR4, 0x18 ;  /* 0x0000000406047291 */ /* 0x002fe4000f8ec0ff */
[----:B------:R-:W-:Y:S01]  /*00d0*/  ULEA UR5, UR6, UR5, 0x18 ;  /* 0x0000000506057291 */ /* 0x000fe2000f8ec0ff */
[----:B0-----:R-:W-:-:S03]  /*00e0*/  IMAD R22, R3, UR7, R2 ;  /* 0x0000000703167c24 */ /* 0x001fc6000f8e0202 */
[----:B------:R-:W-:Y:S01]  /*00f0*/  LEA R20, R2, UR4, 0x7 ;  /* 0x0000000402147c11 */ /* 0x000fe2000f8e38ff */
[----:B------:R-:W-:Y:S01]  /*0100*/  UMOV UR4, URZ ;  /* 0x000000ff00047c82 */ /* 0x000fe20008000000 */
[C---:B---3--:R-:W-:Y:S01]  /*0110*/  LEA R19, R5.reuse, UR5, 0x2 ;  /* 0x0000000505137c11 */ /* 0x048fe2000f8e10ff */
[--C-:B------:R-:W-:Y:S01]  /*0120*/  IMAD R0, R22, 0xa00, R5.reuse ;  /* 0x00000a0016007824 */ /* 0x100fe200078e0205 */
[----:B------:R-:W-:Y:S01]  /*0130*/  IADD3 R16, PT, PT, -R5, 0xa00, RZ ;  /* 0x00000a0005107810 */ /* 0x000fe20007ffe1ff */
[----:B------:R-:W-:Y:S01]  /*0140*/  UMOV UR5, URZ ;  /* 0x000000ff00057c82 */ /* 0x000fe20008000000 */
[----:B--2---:R-:W-:Y:S01]  /*0150*/  IMAD R21, R21, UR10, R5 ;  /* 0x0000000a15157c24 */ /* 0x004fe2000f8e0205 */
[----:B------:R-:W-:Y:S02]  /*0160*/  LEA R18, R5, R20, 0x2 ;  /* 0x0000001405127211 */ /* 0x000fe400078e10ff */
[C---:B------:R-:W-:Y:S01]  /*0170*/  LEA R17, R2.reuse, R19, 0x7 ;  /* 0x0000001302117211 */ /* 0x040fe200078e38ff */
[----:B----4-:R-:W-:-:S07]  /*0180*/  IMAD R3, R2, 0x5a0, R21 ;  /* 0x000005a002037824 */ /* 0x010fce00078e0215 */
.L_x_0:
[----:B------:R-:W-:Y:S02]  /*0190*/  ISETP.LE.U32.AND P1, PT, R16, UR4, PT ;  /* 0x0000000410007c0c */ /* 0x000fe4000bf23070 */
[----:B------:R-:W-:Y:S02]  /*01a0*/  ISETP.GT.U32.AND P0, PT, R2, 0x9ff, PT ;  /* 0x000009ff0200780c */ /* 0x000fe40003f04070 */
[----:B------:R-:W-:Y:S02]  /*01b0*/  ISETP.GT.U32.OR P1, PT, R22, 0x59f, P1 ;  /* 0x0000059f1600780c */ /* 0x000fe40000f24470 */
[----:B------:R-:W-:Y:S02]  /*01c0*/  ISETP.GT.OR P0, PT, R21, 0x59f, P0 ;  /* 0x0000059f1500780c */ /* 0x000fe40000704670 */
[----:B------:R-:W-:Y:S02]  /*01d0*/  MOV R23, RZ ;  /* 0x000000ff00177202 */ /* 0x000fe40000000f00 */
[----:B------:R-:W-:-:S07]  /*01e0*/  MOV R6, RZ ;  /* 0x000000ff00067202 */ /* 0x000fce0000000f00 */
[----:B------:R-:W0:Y:S08]  /*01f0*/  @!P1 LDC.64 R12, c[0x0][0x380] ;  /* 0x0000e000ff0c9b82 */ /* 0x000e300000000a00 */
[----:B------:R-:W1:Y:S01]  /*0200*/  @!P0 LDC.64 R4, c[0x0][0x388] ;  /* 0x0000e200ff048b82 */ /* 0x000e620000000a00 */
[----:B0-----:R-:W-:-:S05]  /*0210*/  @!P1 IMAD.WIDE.U32 R12, R0, 0x4, R12 ;  /* 0x00000004000c9825 */ /* 0x001fca00078e000c */
[----:B------:R-:W2:Y:S01]  /*0220*/  @!P1 LDG.E R23, desc[UR8][R12.64] ;  /* 0x000000080c179981 */ /* 0x000ea2000c1e1900 */
[----:B-1----:R-:W-:-:S05]  /*0230*/  @!P0 IMAD.WIDE.U32 R4, R3, 0x4, R4 ;  /* 0x0000000403048825 */ /* 0x002fca00078e0004 */
[----:B------:R-:W3:Y:S01]  /*0240*/  @!P0 LDG.E R6, desc[UR8][R4.64] ;  /* 0x0000000804068981 */ /* 0x000ee2000c1e1900 */
[----:B------:R-:W-:-:S04]  /*0250*/  UIADD3 UR5, UPT, UPT, UR5, 0x1, URZ ;  /* 0x0000000105057890 */ /* 0x000fc8000fffe0ff */
[----:B------:R-:W-:Y:S01]  /*0260*/  UISETP.NE.AND UP0, UPT, UR5, 0x50, UPT ;  /* 0x000000500500788c */ /* 0x000fe2000bf05270 */
[----:B------:R-:W-:Y:S02]  /*0270*/  IADD3 R2, PT, PT, R2, 0x20, RZ ;  /* 0x0000002002027810 */ /* 0x000fe40007ffe0ff */
[----:B------:R-:W-:Y:S02]  /*0280*/  IADD3 R0, PT, PT, R0, 0x20, RZ ;  /* 0x0000002000007810 */ /* 0x000fe40007ffe0ff */
[----:B------:R-:W-:Y:S01]  /*0290*/  IADD3 R3, PT, PT, R3, 0xb400, RZ ;  /* 0x0000b40003037810 */ /* 0x000fe20007ffe0ff */
[----:B------:R-:W-:Y:S01]  /*02a0*/  UIADD3 UR4, UPT, UPT, UR4, 0x20, URZ ;  /* 0x0000002004047890 */ /* 0x000fe2000fffe0ff */
[----:B--2---:R-:W-:Y:S04]  /*02b0*/  STS [R18], R23 ;  /* 0x0000001712007388 */ /* 0x004fe80000000800 */
[----:B---3--:R-:W-:Y:S01]  /*02c0*/  STS [R17], R6 ;  /* 0x0000000611007388 */ /* 0x008fe20000000800 */
[----:B------:R-:W-:Y:S06]  /*02d0*/  BAR.SYNC.DEFER_BLOCKING 0x0 ;  /* 0x0000000000007b1d */ /* 0x000fec0000010000 */
[----:B------:R-:W-:Y:S04]  /*02e0*/  LDS R26, [R19] ;  /* 0x00000000131a7984 */ /* 0x000fe80000000800 */
[----:B------:R-:W0:Y:S04]  /*02f0*/  LDS.128 R8, [R20] ;  /* 0x0000000014087984 */ /* 0x000e280000000c00 */
[----:B------:R-:W1:Y:S04]  /*0300*/  LDS R27, [R19+0x80] ;  /* 0x00008000131b7984 */ /* 0x000e680000000800 */
[----:B------:R-:W2:Y:S04]  /*0310*/  LDS R29, [R19+0x100] ;  /* 0x00010000131d7984 */ /* 0x000ea80000000800 */
[----:B------:R-:W3:Y:S04]  /*0320*/  LDS R28, [R19+0x180] ;  /* 0x00018000131c7984 */ /* 0x000ee80000000800 */
[----:B------:R-:W-:Y:S04]  /*0330*/  LDS R25, [R19+0x200] ;  /* 0x0002000013197984 */ /* 0x000fe80000000800 */
[----:B------:R-:W4:Y:S04]  /*0340*/  LDS.128 R12, [R20+0x10] ;  /* 0x00001000140c7984 */ /* 0x000f280000000c00 */
[----:B------:R-:W5:Y:S04]  /*0350*/  LDS R24, [R19+0x280] ;  /* 0x0002800013187984 */ /* 0x000f680000000800 */
[----:B------:R-:W5:Y:S01]  /*0360*/  LDS R23, [R19+0x300] ;  /* 0x0003000013177984 */ /* 0x000f620000000800 */
[----:B0-----:R-:W-:-:S03]  /*0370*/  IMAD R8, R8, R26, R7 ;  /* 0x0000001a08087224 */ /* 0x001fc600078e0207 */
[----:B------:R-:W0:Y:S01]  /*0380*/  LDS R26, [R19+0x380] ;  /* 0x00038000131a7984 */ /* 0x000e220000000800 */
[----:B-1----:R-:W-:-:S03]  /*0390*/  IMAD R9, R27, R9, R8 ;  /* 0x000000091b097224 */ /* 0x002fc600078e0208 */
[----:B------:R-:W-:Y:S01]  /*03a0*/  LDS.128 R4, [R20+0x20] ;  /* 0x0000200014047984 */ /* 0x000fe20000000c00 */
[----:B--2---:R-:W-:-:S03]  /*03b0*/  IMAD R10, R29, R10, R9 ;  /* 0x0000000a1d0a7224 */ /* 0x004fc600078e0209 */
[----:B------:R-:W1:Y:S01]  /*03c0*/  LDS R9, [R19+0x400] ;  /* 0x0004000013097984 */ /* 0x000e620000000800 */
[----:B---3--:R-:W-:-:S03]  /*03d0*/  IMAD R10, R28, R11, R10 ;  /* 0x0000000b1c0a7224 */ /* 0x008fc600078e020a */
[----:B------:R-:W2:Y:S04]  /*03e0*/  LDS R8, [R19+0x480] ;  /* 0x0004800013087984 */ /* 0x000ea80000000800 */
[----:B------:R-:W3:Y:S01]  /*03f0*/  LDS R11, [R19+0x500] ;  /* 0x00050000130b7984 */ /* 0x000ee20000000800 */
[----:B----4-:R-:W-:-:S03]  /*0400*/  IMAD R10, R12, R25, R10 ;  /* 0x000000190c0a7224 */ /* 0x010fc600078e020a */
[----:B------:R-:W-:Y:S01]  /*0410*/  LDS R25, [R19+0x700] ;  /* 0x0007000013197984 */ /* 0x000fe20000000800 */
[----:B-----5:R-:W-:-:S03]  /*0420*/  IMAD R10, R24, R13, R10 ;  /* 0x0000000d180a7224 */ /* 0x020fc600078e020a */
[----:B------:R-:W4:Y:S01]  /*0430*/  LDS R24, [R19+0x580] ;  /* 0x0005800013187984 */ /* 0x000f220000000800 */
[----:B------:R-:W-:-:S03]  /*0440*/  IMAD R10, R23, R14, R10 ;  /* 0x0000000e170a7224 */ /* 0x000fc600078e020a */
[----:B------:R-:W-:Y:S04]  /*0450*/  LDS R23, [R19+0x600] ;  /* 0x0006000013177984 */ /* 0x000fe80000000800 */
[----:B------:R-:W-:Y:S04]  /*0460*/  LDS R27, [R19+0x800] ;  /* 0x00080000131b7984 */ /* 0x000fe80000000800 */
[----:B------:R-:W-:Y:S01]  /*0470*/  LDS R29, [R19+0x900] ;  /* 0x00090000131d7984 */ /* 0x000fe20000000800 */
[----:B0-----:R-:W-:-:S03]  /*0480*/  IMAD R10, R26, R15, R10 ;  /* 0x0000000f1a0a7224 */ /* 0x001fc600078e020a */
[----:B------:R-:W-:Y:S04]  /*0490*/  LDS R28, [R19+0xa80] ;  /* 0x000a8000131c7984 */ /* 0x000fe80000000800 */
[----:B------:R-:W0:Y:S04]  /*04a0*/  LDS.128 R12, [R20+0x30] ;  /* 0x00003000140c7984 */ /* 0x000e280000000c00 */
[----:B------:R-:W5:Y:S01]  /*04b0*/  LDS R26, [R19+0x680] ;  /* 0x00068000131a7984 */ /* 0x000f620000000800 */
[----:B-1----:R-:W-:-:S03]  /*04c0*/  IMAD R9, R4, R9, R10 ;  /* 0x0000000904097224 */ /* 0x002fc600078e020a */
[----:B------:R-:W1:Y:S01]  /*04d0*/  LDS R4, [R19+0x780] ;  /* 0x0007800013047984 */ /* 0x000e620000000800 */
[----:B--2---:R-:W-:-:S04]  /*04e0*/  IMAD R5, R8, R5, R9 ;  /* 0x0000000508057224 */ /* 0x004fc800078e0209 */
[----:B---3--:R-:W-:Y:S02]  /*04f0*/  IMAD R5, R11, R6, R5 ;  /* 0x000000060b057224 */ /* 0x008fe400078e0205 */
[----:B------:R-:W2:Y:S02]  /*0500*/  LDS.128 R8, [R20+0x40] ;  /* 0x0000400014087984 */ /* 0x000ea40000000c00 */
[----:B----4-:R-:W-:Y:S02]  /*0510*/  IMAD R5, R24, R7, R5 ;  /* 0x0000000718057224 */ /* 0x010fe400078e0205 */
[----:B------:R-:W3:Y:S02]  /*0520*/  LDS R24, [R19+0x880] ;  /* 0x0008800013187984 */ /* 0x000ee40000000800 */
[----:B0-----:R-:W-:Y:S02]  /*0530*/  IMAD R5, R12, R23, R5 ;  /* 0x000000170c057224 */ /* 0x001fe400078e0205 */
[----:B------:R-:W-:Y:S02]  /*0540*/  LDS R23, [R19+0xa00] ;  /* 0x000a000013177984 */ /* 0x000fe40000000800 */
[----:B-----5:R-:W-:-:S02]  /*0550*/  IMAD R5, R26, R13, R5 ;  /* 0x0000000d1a057224 */ /* 0x020fc400078e0205 */
[----:B------:R-:W0:Y:S02]  /*0560*/  LDS R26, [R19+0x980] ;  /* 0x00098000131a7984 */ /* 0x000e240000000800 */
[----:B------:R-:W-:Y:S02]  /*0570*/  IMAD R5, R25, R14, R5 ;  /* 0x0000000e19057224 */ /* 0x000fe400078e0205 */
[----:B------:R-:W-:Y:S02]  /*0580*/  LDS R25, [R19+0xb00] ;  /* 0x000b000013197984 */ /* 0x000fe40000000800 */
[----:B-1----:R-:W-:Y:S02]  /*0590*/  IMAD R15, R4, R15, R5 ;  /* 0x0000000f040f7224 */ /* 0x002fe400078e0205 */
[----:B------:R-:W1:Y:S02]  /*05a0*/  LDS.128 R4, [R20+0x50] ;  /* 0x0000500014047984 */ /* 0x000e640000000c00 */
[----:B--2---:R-:W-:-:S02]  /*05b0*/  IMAD R15, R8, R27, R15 ;  /* 0x0000001b080f7224 */ /* 0x004fc400078e020f */
[----:B------:R-:W2:Y:S02]  /*05c0*/  LDS R8, [R19+0xb80] ;  /* 0x000b800013087984 */ /* 0x000ea40000000800 */
[----:B---3--:R-:W-:Y:S02]  /*05d0*/  IMAD R9, R24, R9, R15 ;  /* 0x0000000918097224 */ /* 0x008fe400078e020f */
[----:B------:R-:W-:Y:S02]  /*05e0*/  LDS.128 R12, [R20+0x60] ;  /* 0x00006000140c7984 */ /* 0x000fe40000000c00 */
[----:B------:R-:W-:Y:S02]  /*05f0*/  IMAD R10, R29, R10, R9 ;  /* 0x0000000a1d0a7224 */ /* 0x000fe400078e0209 */
[----:B------:R-:W3:Y:S04]  /*0600*/  LDS R9, [R19+0xc00] ;  /* 0x000c000013097984 */ /* 0x000ee80000000800 */
[----:B------:R-:W-:Y:S01]  /*0610*/  LDS R24, [R19+0xd80] ;  /* 0x000d800013187984 */ /* 0x000fe20000000800 */
[----:B0-----:R-:W-:-:S03]  /*0620*/  IMAD R10, R26, R11, R10 ;  /* 0x0000000b1a0a7224 */ /* 0x001fc600078e020a */
[----:B------:R-:W-:Y:S01]  /*0630*/  LDS R11, [R19+0xd00] ;  /* 0x000d0000130b7984 */ /* 0x000fe20000000800 */
[----:B-1----:R-:W-:-:S03]  /*0640*/  IMAD R4, R4, R23, R10 ;  /* 0x0000001704047224 */ /* 0x002fc600078e020a */
[----:B------:R-:W0:Y:S01]  /*0650*/  LDS R10, [R19+0xc80] ;  /* 0x000c8000130a7984 */ /* 0x000e220000000800 */
[----:B------:R-:W-:-:S03]  /*0660*/  IMAD R4, R28, R5, R4 ;  /* 0x000000051c047224 */ /* 0x000fc600078e0204 */
[----:B------:R-:W-:Y:S01]  /*0670*/  LDS R23, [R19+0xf00] ;  /* 0x000f000013177984 */ /* 0x000fe20000000800 */
[----:B------:R-:W-:-:S03]  /*0680*/  IMAD R4, R25, R6, R4 ;  /* 0x0000000619047224 */ /* 0x000fc600078e0204 */
[----:B------:R-:W-:Y:S01]  /*0690*/  LDS R25, [R19+0xe00] ;  /* 0x000e000013197984 */ /* 0x000fe20000000800 */
[----:B--2---:R-:W-:-:S03]  /*06a0*/  IMAD R26, R8, R7, R4 ;  /* 0x00000007081a7224 */ /* 0x004fc600078e0204 */
[----:B------:R-:W1:Y:S04]  /*06b0*/  LDS.128 R4, [R20+0x70] ;  /* 0x0000700014047984 */ /* 0x000e680000000c00 */
[----:B------:R-:W2:Y:S01]  /*06c0*/  LDS R8, [R19+0xe80] ;  /* 0x000e800013087984 */ /* 0x000ea20000000800 */
[----:B---3--:R-:W-:-:S03]  /*06d0*/  IMAD R9, R12, R9, R26 ;  /* 0x000000090c097224 */ /* 0x008fc600078e021a */
[----:B------:R-:W3:Y:S01]  /*06e0*/  LDS R12, [R19+0xf80] ;  /* 0x000f8000130c7984 */ /* 0x000ee20000000800 */
[----:B0-----:R-:W-:-:S04]  /*06f0*/  IMAD R9, R10, R13, R9 ;  /* 0x0000000d0a097224 */ /* 0x001fc800078e0209 */
[----:B------:R-:W-:-:S04]  /*0700*/  IMAD R9, R11, R14, R9 ;  /* 0x0000000e0b097224 */ /* 0x000fc800078e0209 */
[----:B------:R-:W-:-:S04]  /*0710*/  IMAD R9, R24, R15, R9 ;  /* 0x0000000f18097224 */ /* 0x000fc800078e0209 */
[----:B-1----:R-:W-:-:S04]  /*0720*/  IMAD R4, R4, R25, R9 ;  /* 0x0000001904047224 */ /* 0x002fc800078e0209 */
[----:B--2---:R-:W-:-:S04]  /*0730*/  IMAD R4, R8, R5, R4 ;  /* 0x0000000508047224 */ /* 0x004fc800078e0204 */
[----:B------:R-:W-:-:S04]  /*0740*/  IMAD R4, R23, R6, R4 ;  /* 0x0000000617047224 */ /* 0x000fc800078e0204 */
[----:B---3--:R-:W-:Y:S01]  /*0750*/  IMAD R7, R12, R7, R4 ;  /* 0x000000070c077224 */ /* 0x008fe200078e0204 */
[----:B------:R-:W-:Y:S06]  /*0760*/  BRA.U UP0, `(.L_x_0) ;  /* 0xfffffff900887547 */ /* 0x000fec000b83ffff */
[----:B------:R-:W-:-:S04]  /*0770*/  ISETP.GT.AND P0, PT, R21, 0x59f, PT ;  /* 0x0000059f1500780c */ /* 0x000fc80003f04270 */
[----:B------:R-:W-:-:S13]  /*0780*/  ISETP.GT.U32.OR P0, PT, R22, 0x59f, P0 ;  /* 0x0000059f1600780c */ /* 0x000fda0000704470 */
[----:B------:R-:W-:Y:S05]  /*0790*/  @P0 EXIT ;  /* 0x000000000000094d */ /* 0x000fea0003800000 */
[----:B------:R-:W0:Y:S01]  /*07a0*/  LDC.64 R2, c[0x0][0x390] ;  /* 0x0000e400ff027b82 */ /* 0x000e220000000a00 */
[----:B------:R-:W-:-:S04]  /*07b0*/  IMAD R21, R22, 0x5a0, R21 ;  /* 0x000005a016157824 */ /* 0x000fc800078e0215 */
[----:B0-----:R-:W-:-:S05]  /*07c0*/  IMAD.WIDE R2, R21, 0x4, R2 ;  /* 0x0000000415027825 */ /* 0x001fca00078e0202 */
[----:B------:R-:W-:Y:S01]  /*07d0*/  STG.E desc[UR8][R2.64], R7 ;  /* 0x0000000702007986 */ /* 0x000fe2000c101908 */
[----:B------:R-:W-:Y:S05]  /*07e0*/  EXIT ;  /* 0x000000000000794d */ /* 0x000fea0003800000 */
.L_x_1:
[----:B------:R-:W-:-:S00]  /*07f0*/  BRA `(.L_x_1) ;  /* 0xfffffffc00fc7947 */ /* 0x000fc0000383ffff */
[----:B------:R-:W-:-:S00]  /*0800*/  NOP ;  /* 0x0000000000007918 */ /* 0x000fc00000000000 */
[----:B------:R-:W-:-:S00]  /*0810*/  NOP ;  /* 0x0000000000007918 */ /* 0x000fc00000000000 */
[----:B------:R-:W-:-:S00]  /*0820*/  NOP ;  /* 0x0000000000007918 */ /* 0x000fc00000000000 */
[----:B------:R-:W-:-:S00]  /*0830*/  NOP ;  /* 0x0000000000007918 */ /* 0x000fc00000000000 */
[----:B------:R-:W-:-:S00]  /*0840*/  NOP ;  /* 0x0000000000007918 */ /* 0x000fc00000000000 */
[----:B------:R-:W-:-:S00]  /*0850*/  NOP ;  /* 0x0000000000007918 */ /* 0x000fc00000000000 */
[----:B------:R-:W-:-:S00]  /*0860*/  NOP ;  /* 0x0000000000007918 */ /* 0x000fc00000000000 */
[----:B------:R-:W-:-:S00]  /*0870*/  NOP ;  /* 0x0000000000007918 */ /* 0x000fc00000000000 */
.L_x_4:


//--------------------- .text._Z13matrix_mulGPUPiS_S_ --------------------------
	.section	.text._Z13matrix_mulGPUPiS_S_,"ax",@progbits
	.align	128
        .global         _Z13matrix_mulGPUPiS_S_
        .type           _Z13matrix_mulGPUPiS_S_,@function
        .size           _Z13matrix_mulGPUPiS_S_,(.L_x_5 - _Z13matrix_mulGPUPiS_S_)
        .other          _Z13matrix_mulGPUPiS_S_,@"STO_CUDA_ENTRY STV_DEFAULT"
_Z13matrix_mulGPUPiS_S_:
.text._Z13matrix_mulGPUPiS_S_:
[----:B------:R-:W-:Y:S01]  /*0000*/  LDC R1, c[0x0][0x37c] ;  /* 0x0000df00ff017b82 */ /* 0x000fe20000000800 */
[----:B------:R-:W0:Y:S07]  /*0010*/  S2R R3, SR_TID.X ;  /* 0x0000000000037919 */ /* 0x000e2e0000002100 */
[----:B------:R-:W0:Y:S01]  /*0020*/  S2UR UR4, SR_CTAID.X ;  /* 0x00000000000479c3 */ /* 0x000e220000002500 */
[----:B------:R-:W1:Y:S07]  /*0030*/  S2R R2, SR_TID.Y ;  /* 0x0000000000027919 */ /* 0x000e6e0000002200 */
[----:B------:R-:W0:Y:S08]  /*0040*/  LDC R0, c[0x0][0x360] ;  /* 0x0000d800ff007b82 */ /* 0x000e300000000800 */
[----:B------:R-:W1:Y:S08]  /*0050*/  S2UR UR5, SR_CTAID.Y ;  /* 0x00000000000579c3 */ /* 0x000e700000002600 */
[----:B------:R-:W1:Y:S01]  /*0060*/  LDC R7, c[0x0][0x364] ;  /* 0x0000d900ff077b82 */ /* 0x000e620000000800 */
[----:B0-----:R-:W-:-:S05]  /*0070*/  IMAD R0, R0, UR4, R3 ;  /* 0x0000000400007c24 */ /* 0x001fca000f8e0203 */
[----:B------:R-:W-:Y:S01]  /*0080*/  ISETP.GT.AND P0, PT, R0, 0x59f, PT ;  /* 0x0000059f0000780c */ /* 0x000fe20003f04270 */
[----:B-1----:R-:W-:-:S05]  /*0090*/  IMAD R7, R7, UR5, R2 ;  /* 0x0000000507077c24 */ /* 0x002fca000f8e0202 */
[----:B------:R-:W-:-:S13]  /*00a0*/  ISETP.GT.U32.OR P0, PT, R7, 0x59f, P0 ;  /* 0x0000059f0700780c */ /* 0x000fda0000704470 */
[----:B------:R-:W-:Y:S05]  /*00b0*/  @P0 EXIT ;  /* 0x000000000000094d */ /* 0x000fea0003800000 */
[----:B------:R-:W0:Y:S01]  /*00c0*/  LDC.64 R2, c[0x0][0x380] ;  /* 0x0000e000ff027b82 */ /* 0x000e220000000a00 */
[----:B------:R-:W1:Y:S01]  /*00d0*/  LDCU.64 UR6, c[0x0][0x388] ;  /* 0x00007100ff0677ac */ /* 0x000e620008000a00 */
[----:B------:R-:W-:Y:S02]  /*00e0*/  IMAD R5, R7, 0xa00, RZ ;  /* 0x00000a0007057824 */ /* 0x000fe400078e02ff */
[----:B------:R-:W-:Y:S01]  /*00f0*/  HFMA2 R14, -RZ, RZ, 0, 0 ;  /* 0x00000000ff0e7431 */ /* 0x000fe200000001ff */
[----:B------:R-:W-:Y:S01]  /*0100*/  MOV R6, R0 ;  /* 0x0000000000067202 */ /* 0x000fe20000000f00 */
[----:B------:R-:W2:Y:S01]  /*0110*/  LDCU.64 UR8, c[0x0][0x358] ;  /* 0x00006b00ff0877ac */ /* 0x000ea20008000a00 */
[----:B------:R-:W-:Y:S01]  /*0120*/  UMOV UR4, URZ ;  /* 0x000000ff00047c82 */ /* 0x000fe20008000000 */
[----:B-1----:R-:W-:-:S04]  /*0130*/  UIADD3 UR5, UP0, UPT, UR6, 0xb400, URZ ;  /* 0x0000b40006057890 */ /* 0x002fc8000ff1e0ff */
[----:B------:R-:W-:Y:S01]  /*0140*/  UIADD3.X UR6, UPT, UPT, URZ, UR7, URZ, UP0, !UPT ;  /* 0x00000007ff067290 */ /* 0x000fe200087fe4ff */
[----:B0-----:R-:W-:-:S03]  /*0150*/  IMAD.WIDE.U32 R2, R5, 0x4, R2 ;  /* 0x0000000405027825 */ /* 0x001fc600078e0002 */
[----:B------:R-:W-:-:S04]  /*0160*/  IADD3 R4, P0, PT, R2, 0x20, RZ ;  /* 0x0000002002047810 */ /* 0x000fc80007f1e0ff */
[----:B--2---:R-:W-:-:S09]  /*0170*/  IADD3.X R5, PT, PT, RZ, R3, RZ, P0, !PT ;  /* 0x00000003ff057210 */ /* 0x004fd200007fe4ff */
.L_x_2:
[----:B------:R-:W-:Y:S01]  /*0180*/  MOV R2, UR5 ;  /* 0x0000000500027c02 */ /* 0x000fe20008000f00 */
[----:B------:R-:W2:Y:S01]  /*0190*/  LDG.E R15, desc[UR8][R4.64+-0x20] ;  /* 0xffffe008040f7981 */ /* 0x000ea2000c1e1900 */
[----:B------:R-:W-:-:S03]  /*01a0*/  MOV R3, UR6 ;  /* 0x0000000600037c02 */ /* 0x000fc60008000f00 */
[----:B------:R-:W3:Y:S01]  /*01b0*/  LDG.E R24, desc[UR8][R4.64+-0x1c] ;  /* 0xffffe40804187981 */ /* 0x000ee2000c1e1900 */
[----:B------:R-:W-:-:S03]  /*01c0*/  IMAD.WIDE R2, R6, 0x4, R2 ;  /* 0x0000000406027825 */ /* 0x000fc600078e0202 */
[----:B------:R-:W4:Y:S04]  /*01d0*/  LDG.E R19, desc[UR8][R4.64+-0x18] ;  /* 0xffffe80804137981 */ /* 0x000f28000c1e1900 */
[----:B------:R-:W2:Y:S04]  /*01e0*/  LDG.E R16, desc[UR8][R2.64+-0xb400] ;  /* 0xff4c000802107981 */ /* 0x000ea8000c1e1900 */
[----:B------:R-:W3:Y:S04]  /*01f0*/  LDG.E R25, desc[UR8][R2.64+-0x9d80] ;  /* 0xff62800802197981 */ /* 0x000ee8000c1e1900 */
[----:B------:R-:W4:Y:S04]  /*0200*/  LDG.E R18, desc[UR8][R2.64+-0x8700] ;  /* 0xff79000802127981 */ /* 0x000f28000c1e1900 */
[----:B------:R-:W5:Y:S04]  /*0210*/  LDG.E R20, desc[UR8][R4.64+-0x14] ;  /* 0xffffec0804147981 */ /* 0x000f68000c1e1900 */
        /* <DEDUP_REMOVED lines=11> */
[----:B------:R-:W5:Y:S01]  /*02d0*/  LDG.E R26, desc[UR8][R4.64+0x1c] ;  /* 0x00001c08041a7981 */ /* 0x000f62000c1e1900 */
[----:B--2---:R-:W-:-:S03]  /*02e0*/  IMAD R15, R15, R16, R14 ;  /* 0x000000100f0f7224 */ /* 0x004fc600078e020e */
[----:B------:R-:W2:Y:S01]  /*02f0*/  LDG.E R16, desc[UR8][R4.64] ;  /* 0x0000000804107981 */ /* 0x000ea2000c1e1900 */
[----:B---3--:R-:W-:-:S03]  /*0300*/  IMAD R24, R24, R25, R15 ;  /* 0x0000001918187224 */ /* 0x008fc600078e020f */
[----:B------:R-:W3:Y:S01]  /*0310*/  LDG.E R14, desc[UR8][R4.64+0x4] ;  /* 0x00000408040e7981 */ /* 0x000ee2000c1e1900 */
[----:B----4-:R-:W-:-:S03]  /*0320*/  IMAD R24, R19, R18, R24 ;  /* 0x0000001213187224 */ /* 0x010fc600078e0218 */
[----:B------:R-:W3:Y:S04]  /*0330*/  LDG.E R15, desc[UR8][R2.64+0x1680] ;  /* 0x00168008020f7981 */ /* 0x000ee8000c1e1900 */
[----:B------:R-:W4:Y:S01]  /*0340*/  LDG.E R18, desc[UR8][R4.64+0x8] ;  /* 0x0000080804127981 */ /* 0x000f22000c1e1900 */
[----:B-----5:R-:W-:-:S03]  /*0350*/  IMAD R24, R20, R21, R24 ;  /* 0x0000001514187224 */ /* 0x020fc600078e0218 */
[----:B------:R-:W4:Y:S04]  /*0360*/  LDG.E R19, desc[UR8][R2.64+0x2d00] ;  /* 0x002d000802137981 */ /* 0x000f28000c1e1900 */
[----:B------:R-:W5:Y:S01]  /*0370*/  LDG.E R20, desc[UR8][R4.64+0xc] ;  /* 0x00000c0804147981 */ /* 0x000f62000c1e1900 */
[----:B------:R-:W-:-:S03]  /*0380*/  IMAD R24, R22, R23, R24 ;  /* 0x0000001716187224 */ /* 0x000fc600078e0218 */
[----:B------:R-:W5:Y:S04]  /*0390*/  LDG.E R21, desc[UR8][R2.64+0x4380] ;  /* 0x0043800802157981 */ /* 0x000f68000c1e1900 */
[----:B------:R-:W5:Y:S04]  /*03a0*/  LDG.E R22, desc[UR8][R4.64+0x10] ;  /* 0x0000100804167981 */ /* 0x000f68000c1e1900 */
[----:B------:R-:W5:Y:S01]  /*03b0*/  LDG.E R23, desc[UR8][R2.64+0x5a00] ;  /* 0x005a000802177981 */ /* 0x000f62000c1e1900 */
[----:B------:R-:W-:-:S03]  /*03c0*/  IMAD R28, R12, R13, R24 ;  /* 0x0000000d0c1c7224 */ /* 0x000fc600078e0218 */
[----:B------:R-:W5:Y:S04]  /*03d0*/  LDG.E R24, desc[UR8][R4.64+0x14] ;  /* 0x0000140804187981 */ /* 0x000f68000c1e1900 */
[----:B------:R-:W5:Y:S04]  /*03e0*/  LDG.E R25, desc[UR8][R2.64+0x7080] ;  /* 0x0070800802197981 */ /* 0x000f68000c1e1900 */
[----:B------:R0:W5:Y:S04]  /*03f0*/  LDG.E R13, desc[UR8][R4.64+0x18] ;  /* 0x00001808040d7981 */ /* 0x000168000c1e1900 */
[----:B------:R-:W5:Y:S01]  /*0400*/  LDG.E R12, desc[UR8][R2.64+0x8700] ;  /* 0x00870008020c7981 */ /* 0x000f62000c1e1900 */
[----:B------:R-:W-:-:S04]  /*0410*/  IMAD R8, R9, R8, R28 ;  /* 0x0000000809087224 */ /* 0x000fc800078e021c */
[----:B------:R-:W-:Y:S01]  /*0420*/  IMAD R8, R10, R11, R8 ;  /* 0x0000000b0a087224 */ /* 0x000fe200078e0208 */
[----:B------:R-:W-:-:S04]  /*0430*/  UIADD3 UR4, UPT, UPT, UR4, 0x10, URZ ;  /* 0x0000001004047890 */ /* 0x000fc8000fffe0ff */
[----:B------:R-:W-:Y:S01]  /*0440*/  UISETP.NE.AND UP0, UPT, UR4, 0xa00, UPT ;  /* 0x00000a000400788c */ /* 0x000fe2000bf05270 */
[----:B0-----:R-:W-:Y:S02]  /*0450*/  IADD3 R4, P0, PT, R4, 0x40, RZ ;  /* 0x0000004004047810 */ /* 0x001fe40007f1e0ff */
[----:B------:R-:W-:Y:S02]  /*0460*/  IADD3 R6, PT, PT, R6, 0x5a00, RZ ;  /* 0x00005a0006067810 */ /* 0x000fe40007ffe0ff */
[----:B------:R-:W-:Y:S01]  /*0470*/  IADD3.X R5, PT, PT, RZ, R5, RZ, P0, !PT ;  /* 0x00000005ff057210 */ /* 0x000fe200007fe4ff */
[----:B--2---:R-:W-:-:S04]  /*0480*/  IMAD R8, R16, R17, R8 ;  /* 0x0000001110087224 */ /* 0x004fc800078e0208 */
[----:B---3--:R-:W-:-:S04]  /*0490*/  IMAD R8, R14, R15, R8 ;  /* 0x0000000f0e087224 */ /* 0x008fc800078e0208 */
[----:B----4-:R-:W-:-:S04]  /*04a0*/  IMAD R8, R18, R19, R8 ;  /* 0x0000001312087224 */ /* 0x010fc800078e0208 */
[----:B-----5:R-:W-:-:S04]  /*04b0*/  IMAD R8, R20, R21, R8 ;  /* 0x0000001514087224 */ /* 0x020fc800078e0208 */
[----:B------:R-:W-:-:S04]  /*04c0*/  IMAD R8, R22, R23, R8 ;  /* 0x0000001716087224 */ /* 0x000fc800078e0208 */
[----:B------:R-:W-:-:S04]  /*04d0*/  IMAD R8, R24, R25, R8 ;  /* 0x0000001918087224 */ /* 0x000fc800078e0208 */
[----:B------:R-:W-:-:S04]  /*04e0*/  IMAD R8, R13, R12, R8 ;  /* 0x0000000c0d087224 */ /* 0x000fc800078e0208 */
[----:B------:R-:W-:Y:S01]  /*04f0*/  IMAD R14, R26, R27, R8 ;  /* 0x0000001b1a0e7224 */ /* 0x000fe200078e0208 */
[----:B------:R-:W-:Y:S06]  /*0500*/  BRA.U UP0, `(.L_x_2) ;  /* 0xfffffffd001c7547 */ /* 0x000fec000b83ffff */
[----:B------:R-:W0:Y:S01]  /*0510*/  LDC.64 R2, c[0x0][0x390] ;  /* 0x0000e400ff027b82 */ /* 0x000e220000000a00 */
[----:B------:R-:W-:-:S04]  /*0520*/  IMAD R7, R7, 0x5a0, R0 ;  /* 0x000005a007077824 */ /* 0x000fc800078e0200 */
[----:B0-----:R-:W-:-:S05]  /*0530*/  IMAD.WIDE R2, R7, 0x4, R2 ;  /* 0x0000000407027825 */ /* 0x001fca00078e0202 */
[----:B------:R-:W-:Y:S01]  /*0540*/  STG.E desc[UR8][R2.64], R14 ;  /* 0x0000000e02007986 */ /* 0x000fe2000c101908 */
[----:B------:R-:W-:Y:S05]  /*0550*/  EXIT ;  /* 0x000000000000794d */ /* 0x000fea0003800000 */
.L_x_3:
        /* <DEDUP_REMOVED lines=10> */
.L_x_5:


//--------------------- .nv.shared._Z19matrix_mulGPUSharedPiS_S_ --------------------------
	.section	.nv.shared._Z19matrix_mulGPUSharedPiS_S_,"aw",@nobits
	.sectionflags	@""
	.align	4
.nv.shared._Z19matrix_mulGPUSharedPiS_S_:
	.zero		9216


//--------------------- .nv.shared.reserved.0     --------------------------
	.section	.nv.shared.reserved.0,"aw",@nobits
	.weak		__nv_reservedSMEM_offset_0_alias
	.size		__nv_reservedSMEM_offset_0_alias, 0, 64
	.other		__nv_reservedSMEM_offset_0_alias,@"STO_CUDA_RESERVED_SHARED STV_DEFAULT"
__nv_reservedSMEM_offset_0_alias:
	.zero		0
	.zero		64


//--------------------- .nv.constant0._Z19matrix_mulGPUSharedPiS_S_ --------------------------
	.section	.nv.constant0._Z19matrix_mulGPUSharedPiS_S_,"a",@progbits
	.sectionflags	@""
	.align	4
.nv.constant0._Z19matrix_mulGPUSharedPiS_S_:
	.zero		920


//--------------------- .nv.constant0._Z13matrix_mulGPUPiS_S_ --------------------------
	.section	.nv.constant0._Z13matrix_mulGPUPiS_S_,"a",@progbits
	.sectionflags	@""
	.align	4
.nv.constant0._Z13matrix_mulGPUPiS_S_:
	.zero		920


//--------------------- SYMBOLS --------------------------

	.type		.nv.reservedSmem.offset0,@object
	.size		.nv.reservedSmem.offset0,0x4
	.type		.nv.reservedSmem.cap,@object
	.size		.nv.reservedSmem.cap,0x4
